	.headerflags	@"EF_CUDA_TEXMODE_UNIFIED EF_CUDA_64BIT_ADDRESS EF_CUDA_SM86 EF_CUDA_VIRTUAL_SM(EF_CUDA_SM86)"
	.elftype	@"ET_EXEC"


//--------------------- .nv.info                  --------------------------
	.section	.nv.info,"",@"SHT_CUDA_INFO"
	.align	4


	//----- nvinfo : EIATTR_REGCOUNT
	.align		4
        /*0000*/ 	.byte	0x04, 0x2f
        /*0002*/ 	.short	(.L_1 - .L_0)
	.align		4
.L_0:
        /*0004*/ 	.word	index@(triton_poi_fused__to_copy_1)
        /*0008*/ 	.word	0x00000008


	//----- nvinfo : EIATTR_MIN_STACK_SIZE
	.align		4
.L_1:
        /*000c*/ 	.byte	0x04, 0x12
        /*000e*/ 	.short	(.L_3 - .L_2)
	.align		4
.L_2:
        /*0010*/ 	.word	index@(triton_poi_fused__to_copy_1)
        /*0014*/ 	.word	0x00000000


	//----- nvinfo : EIATTR_FRAME_SIZE
	.align		4
.L_3:
        /*0018*/ 	.byte	0x04, 0x11
        /*001a*/ 	.short	(.L_5 - .L_4)
	.align		4
.L_4:
        /*001c*/ 	.word	index@(triton_poi_fused__to_copy_1)
        /*0020*/ 	.word	0x00000000


	//----- nvinfo : EIATTR_MIN_STACK_SIZE
	.align		4
.L_5:
        /*0024*/ 	.byte	0x04, 0x12
        /*0026*/ 	.short	(.L_7 - .L_6)
	.align		4
.L_6:
        /*0028*/ 	.word	index@(triton_poi_fused__to_copy_1)
        /*002c*/ 	.word	0x00000000
.L_7:


//--------------------- .nv.info.triton_poi_fused__to_copy_1 --------------------------
	.section	.nv.info.triton_poi_fused__to_copy_1,"",@"SHT_CUDA_INFO"
	.sectionflags	@""
	.align	4


	//----- nvinfo : EIATTR_CUDA_API_VERSION
	.align		4
        /*0000*/ 	.byte	0x04, 0x37
        /*0002*/ 	.short	(.L_9 - .L_8)
.L_8:
        /*0004*/ 	.word	0x0000007c


	//----- nvinfo : EIATTR_SW2861232_WAR
	.align		4
.L_9:
        /*0008*/ 	.byte	0x01, 0x35
	.zero		2


	//----- nvinfo : EIATTR_PARAM_CBANK
	.align		4
        /*000c*/ 	.byte	0x04, 0x0a
        /*000e*/ 	.short	(.L_11 - .L_10)
	.align		4
.L_10:
        /*0010*/ 	.word	index@(.nv.constant0.triton_poi_fused__to_copy_1)
        /*0014*/ 	.short	0x0160
        /*0016*/ 	.short	0x0020


	//----- nvinfo : EIATTR_CBANK_PARAM_SIZE
	.align		4
.L_11:
        /*0018*/ 	.byte	0x03, 0x19
        /*001a*/ 	.short	0x0020


	//----- nvinfo : EIATTR_KPARAM_INFO
	.align		4
        /*001c*/ 	.byte	0x04, 0x17
        /*001e*/ 	.short	(.L_13 - .L_12)
.L_12:
        /*0020*/ 	.word	0x00000000
        /*0024*/ 	.short	0x0003
        /*0026*/ 	.short	0x0018
        /*0028*/ 	.byte	0x00, 0xf4, 0x21, 0x00


	//----- nvinfo : EIATTR_KPARAM_INFO
	.align		4
.L_13:
        /*002c*/ 	.byte	0x04, 0x17
        /*002e*/ 	.short	(.L_15 - .L_14)
.L_14:
        /*0030*/ 	.word	0x00000000
        /*0034*/ 	.short	0x0002
        /*0036*/ 	.short	0x0010
        /*0038*/ 	.byte	0x00, 0xf0, 0x11, 0x00


	//----- nvinfo : EIATTR_KPARAM_INFO
	.align		4
.L_15:
        /*003c*/ 	.byte	0x04, 0x17
        /*003e*/ 	.short	(.L_17 - .L_16)
.L_16:
        /*0040*/ 	.word	0x00000000
        /*0044*/ 	.short	0x0001
        /*0046*/ 	.short	0x0008
        /*0048*/ 	.byte	0x00, 0xf4, 0x21, 0x00


	//----- nvinfo : EIATTR_KPARAM_INFO
	.align		4
.L_17:
        /*004c*/ 	.byte	0x04, 0x17
        /*004e*/ 	.short	(.L_19 - .L_18)
.L_18:
        /*0050*/ 	.word	0x00000000
        /*0054*/ 	.short	0x0000
        /*0056*/ 	.short	0x0000
        /*0058*/ 	.byte	0x00, 0xf4, 0x21, 0x00


	//----- nvinfo : EIATTR_MAXREG_COUNT
	.align		4
.L_19:
        /*005c*/ 	.byte	0x03, 0x1b
        /*005e*/ 	.short	0x00ff


	//----- nvinfo : EIATTR_EXIT_INSTR_OFFSETS
	.align		4
        /*0060*/ 	.byte	0x04, 0x1c
        /*0062*/ 	.short	(.L_21 - .L_20)


	//   ....[0]....
.L_20:
        /*0064*/ 	.word	0x000000f0


	//   ....[1]....
        /*0068*/ 	.word	0x00000130


	//----- nvinfo : EIATTR_REQNTID
	.align		4
.L_21:
        /*006c*/ 	.byte	0x04, 0x10
        /*006e*/ 	.short	(.L_23 - .L_22)
.L_22:
        /*0070*/ 	.word	0x00000080
        /*0074*/ 	.word	0x00000001
        /*0078*/ 	.word	0x00000001


	//----- nvinfo : EIATTR_CRS_STACK_SIZE
	.align		4
.L_23:
        /*007c*/ 	.byte	0x04, 0x1e
        /*007e*/ 	.short	(.L_25 - .L_24)
.L_24:
        /*0080*/ 	.word	0x00000000
.L_25:


//--------------------- .nv.callgraph             --------------------------
	.section	.nv.callgraph,"",@"SHT_CUDA_CALLGRAPH"
	.align	4
	.sectionentsize	8
	.align		4
        /*0000*/ 	.word	0x00000000
	.align		4
        /*0004*/ 	.word	0xffffffff
	.align		4
        /*0008*/ 	.word	0x00000000
	.align		4
        /*000c*/ 	.word	0xfffffffe
	.align		4
        /*0010*/ 	.word	0x00000000
	.align		4
        /*0014*/ 	.word	0xfffffffd
	.align		4
        /*0018*/ 	.word	0x00000000
	.align		4
        /*001c*/ 	.word	0xfffffffc


//--------------------- .nv.rel.action            --------------------------
	.section	.nv.rel.action,"",@"SHT_CUDA_RELOCINFO"
	.align	8
	.sectionentsize	8
        /*0000*/ 	.byte	0x73, 0x00, 0x00, 0x00, 0x00, 0x00, 0x00, 0x00, 0x00, 0x00, 0x00, 0x11, 0x25, 0x00, 0x05, 0x36


//--------------------- .nv.constant0.triton_poi_fused__to_copy_1 --------------------------
	.section	.nv.constant0.triton_poi_fused__to_copy_1,"a",@progbits
	.sectionflags	@""
	.align	4
.nv.constant0.triton_poi_fused__to_copy_1:
	.zero		384


//--------------------- .text.triton_poi_fused__to_copy_1 --------------------------
	.section	.text.triton_poi_fused__to_copy_1,"ax",@progbits
	.sectioninfo	@"SHI_REGISTERS=8"
	.align	128
        .global         triton_poi_fused__to_copy_1
        .type           triton_poi_fused__to_copy_1,@function
        .size           triton_poi_fused__to_copy_1,(.L_x_3 - triton_poi_fused__to_copy_1)
        .other          triton_poi_fused__to_copy_1,@"STO_CUDA_ENTRY STV_DEFAULT"
triton_poi_fused__to_copy_1:
.text.triton_poi_fused__to_copy_1:
[----:B------:R-:W-:Y:S02]  /*0000*/  IMAD.MOV.U32 R1, RZ, RZ, c[0x0][0x28] ;  /* 0x00000a00ff017624 */ /* 0x000fe400078e00ff */
[----:B------:R-:W0:Y:S01]  /*0010*/  S2R R0, SR_TID.X ;  /* 0x0000000000007919 */ /* 0x000e220000002100 */
[----:B------:R-:W-:Y:S01]  /*0020*/  ULDC.64 UR4, c[0x0][0x118] ;  /* 0x0000460000047ab9 */ /* 0x000fe20000000a00 */
[----:B------:R-:W-:Y:S01]  /*0030*/  BSSY B0, `(.L_x_0) ;  /* 0x000000b000007945 */ /* 0x000fe20003800000 */
[----:B------:R-:W-:Y:S01]  /*0040*/  IMAD.MOV.U32 R5, RZ, RZ, 0x2 ;  /* 0x00000002ff057424 */ /* 0x000fe200078e00ff */
[----:B------:R-:W1:Y:S01]  /*0050*/  S2R R3, SR_CTAID.X ;  /* 0x0000000000037919 */ /* 0x000e620000002500 */
[----:B------:R-:W-:Y:S02]  /*0060*/  MOV R2, RZ ;  /* 0x000000ff00027202 */ /* 0x000fe40000000f00 */
[----:B0-----:R-:W-:-:S04]  /*0070*/  LOP3.LUT R0, R0, 0x7f, RZ, 0xc0, !PT ;  /* 0x0000007f00007812 */ /* 0x001fc800078ec0ff */
[----:B-1----:R-:W-:-:S04]  /*0080*/  LEA R0, R3, R0, 0x7 ;  /* 0x0000000003007211 */ /* 0x002fc800078e38ff */
[----:B------:R-:W-:-:S13]  /*0090*/  ISETP.GE.AND P0, PT, R0, 0x900, PT ;  /* 0x000009000000780c */ /* 0x000fda0003f06270 */
[----:B------:R-:W-:Y:S05]  /*00a0*/  @P0 BRA `(.L_x_1) ;  /* 0x0000003000000947 */ /* 0x000fea0003800000 */
[----:B------:R-:W-:-:S04]  /*00b0*/  IMAD.MOV.U32 R3, RZ, RZ, 0x4 ;  /* 0x00000004ff037424 */ /* 0x000fc800078e00ff */
[----:B------:R-:W-:-:S06]  /*00c0*/  IMAD.WIDE R2, R0, R3, c[0x0][0x160] ;  /* 0x0000580000027625 */ /* 0x000fcc00078e0203 */
[----:B------:R0:W5:Y:S02]  /*00d0*/  LDG.E R2, [R2.64] ;  /* 0x0000000402027981 */ /* 0x000164000c1e1900 */
.L_x_1:
[----:B------:R-:W-:Y:S05]  /*00e0*/  BSYNC B0 ;  /* 0x0000000000007941 */ /* 0x000fea0003800000 */
.L_x_0:
[----:B------:R-:W-:Y:S05]  /*00f0*/  @P0 EXIT ;  /* 0x000000000000094d */ /* 0x000fea0003800000 */
[----:B-----5:R-:W-:Y:S01]  /*0100*/  F2FP.BF16.PACK_AB R4, RZ, R2 ;  /* 0x00000002ff04723e */ /* 0x020fe200000010ff */
[----:B0-----:R-:W-:-:S05]  /*0110*/  IMAD.WIDE R2, R0, R5, c[0x0][0x168] ;  /* 0x00005a0000027625 */ /* 0x001fca00078e0205 */
[----:B------:R-:W-:Y:S01]  /*0120*/  STG.E.U16 [R2.64], R4 ;  /* 0x0000000402007986 */ /* 0x000fe2000c101504 */
[----:B------:R-:W-:Y:S05]  /*0130*/  EXIT ;  /* 0x000000000000794d */ /* 0x000fea0003800000 */
.L_x_2:
[----:B------:R-:W-:-:S00]  /*0140*/  BRA `(.L_x_2) ;  /* 0xfffffff000007947 */ /* 0x000fc0000383ffff */
[----:B------:R-:W-:-:S00]  /*0150*/  NOP ;  /* 0x0000000000007918 */ /* 0x000fc00000000000 */
        /* <DEDUP_REMOVED lines=10> */
.L_x_3:
